//
// Generated by NVIDIA NVVM Compiler
//
// Compiler Build ID: CL-36424714
// Cuda compilation tools, release 13.0, V13.0.88
// Based on NVVM 20.0.0
//

.version 9.0
.target sm_100
.address_size 64

	// .globl	_Z11convolutionPiS_S_i
// _ZZ11convolutionPiS_S_iE6N_tile has been demoted

.visible .entry _Z11convolutionPiS_S_i(
	.param .u64 .ptr .align 1 _Z11convolutionPiS_S_i_param_0,
	.param .u64 .ptr .align 1 _Z11convolutionPiS_S_i_param_1,
	.param .u64 .ptr .align 1 _Z11convolutionPiS_S_i_param_2,
	.param .u32 _Z11convolutionPiS_S_i_param_3
)
{
	.reg .pred 	%p<4>;
	.reg .b32 	%r<29>;
	.reg .b64 	%rd<11>;
	// demoted variable
	.shared .align 4 .b8 _ZZ11convolutionPiS_S_iE6N_tile[144];
	ld.param.u64 	%rd1, [_Z11convolutionPiS_S_i_param_0];
	ld.param.u64 	%rd2, [_Z11convolutionPiS_S_i_param_1];
	ld.param.u64 	%rd3, [_Z11convolutionPiS_S_i_param_2];
	ld.param.u32 	%r4, [_Z11convolutionPiS_S_i_param_3];
	mov.u32 	%r6, %ctaid.x;
	mov.u32 	%r7, %ntid.x;
	mov.u32 	%r8, %tid.x;
	mad.lo.s32 	%r9, %r6, %r7, %r8;
	add.s32 	%r2, %r9, -2;
	setp.lt.s32 	%p1, %r9, 2;
	setp.ge.s32 	%p2, %r2, %r4;
	shl.b32 	%r10, %r8, 2;
	mov.u32 	%r11, _ZZ11convolutionPiS_S_iE6N_tile;
	add.s32 	%r3, %r11, %r10;
	or.pred  	%p3, %p1, %p2;
	@%p3 bra 	$L__BB0_2;
	cvta.to.global.u64 	%rd4, %rd1;
	mul.wide.u32 	%rd5, %r2, 4;
	add.s64 	%rd6, %rd4, %rd5;
	ld.global.u32 	%r13, [%rd6];
	st.shared.u32 	[%r3+8], %r13;
	bra.uni 	$L__BB0_3;
$L__BB0_2:
	mov.b32 	%r12, 0;
	st.shared.u32 	[%r3+8], %r12;
$L__BB0_3:
	bar.sync 	0;
	cvta.to.global.u64 	%rd7, %rd2;
	ld.shared.u32 	%r14, [%r3];
	ld.global.u32 	%r15, [%rd7];
	mul.lo.s32 	%r16, %r15, %r14;
	ld.shared.u32 	%r17, [%r3+4];
	ld.global.u32 	%r18, [%rd7+4];
	mad.lo.s32 	%r19, %r18, %r17, %r16;
	ld.shared.u32 	%r20, [%r3+8];
	ld.global.u32 	%r21, [%rd7+8];
	mad.lo.s32 	%r22, %r21, %r20, %r19;
	ld.shared.u32 	%r23, [%r3+12];
	ld.global.u32 	%r24, [%rd7+12];
	mad.lo.s32 	%r25, %r24, %r23, %r22;
	ld.shared.u32 	%r26, [%r3+16];
	ld.global.u32 	%r27, [%rd7+16];
	mad.lo.s32 	%r28, %r27, %r26, %r25;
	cvta.to.global.u64 	%rd8, %rd3;
	mul.wide.s32 	%rd9, %r9, 4;
	add.s64 	%rd10, %rd8, %rd9;
	st.global.u32 	[%rd10], %r28;
	ret;

}


// ===== COMPILED SASS (sm_100) =====

	.target	sm_100

	.elftype	@"ET_EXEC"


//--------------------- .note.nv.tkinfo           --------------------------
	.section	.note.nv.tkinfo,"",@"SHT_NOTE"
	.sectionflags	@"SHF_NOTE_NV_TKINFO"
	.tkinfo
        /*0018*/ 	.word	0x00000002
        /*0030*/ 	.string	""
        /*0030*/ 	.string	"ptxas"
        /*0030*/ 	.string	"Cuda compilation tools, release 13.0, V13.0.88"
        /*0030*/ 	.string	"Build cuda_13.0.r13.0/compiler.36424714_0"
        /*0030*/ 	.string	"-arch sm_100 -m 64 "



//--------------------- .note.nv.cuinfo           --------------------------
	.section	.note.nv.cuinfo,"",@"SHT_NOTE"
	.sectionflags	@"SHF_NOTE_NV_CUINFO"
        /*0018*/ 	.short	0x0002
        /*001a*/ 	.short	0x0064
        /*001c*/ 	.short	0x0082
	.zero		2


//--------------------- .nv.info                  --------------------------
	.section	.nv.info,"",@"SHT_CUDA_INFO"
	.align	4


	//----- nvinfo : EIATTR_REGCOUNT
	.align		4
        /*0000*/ 	.byte	0x04, 0x2f
        /*0002*/ 	.short	(.L_1 - .L_0)
	.align		4
.L_0:
        /*0004*/ 	.word	index@(_Z11convolutionPiS_S_i)
        /*0008*/ 	.word	0x00000014


	//----- nvinfo : EIATTR_FRAME_SIZE
	.align		4
.L_1:
        /*000c*/ 	.byte	0x04, 0x11
        /*000e*/ 	.short	(.L_3 - .L_2)
	.align		4
.L_2:
        /*0010*/ 	.word	index@(_Z11convolutionPiS_S_i)
        /*0014*/ 	.word	0x00000000


	//----- nvinfo : EIATTR_MIN_STACK_SIZE
	.align		4
.L_3:
        /*0018*/ 	.byte	0x04, 0x12
        /*001a*/ 	.short	(.L_5 - .L_4)
	.align		4
.L_4:
        /*001c*/ 	.word	index@(_Z11convolutionPiS_S_i)
        /*0020*/ 	.word	0x00000000
.L_5:


//--------------------- .nv.compat                --------------------------
	.section	.nv.compat,"",@"SHT_CUDA_COMPAT_INFO"
	.align	4
        /*0000*/ 	.byte	0x02, 0x09, 0x00, 0x00, 0x02, 0x02, 0x01, 0x00, 0x02, 0x05, 0x05, 0x00, 0x03, 0x07, 0x01, 0x01
        /*0010*/ 	.byte	0x02, 0x03, 0x00, 0x00, 0x02, 0x06, 0x01, 0x00, 0x04, 0x0b, 0x08, 0x00, 0x09, 0x00, 0x00, 0x00
        /*0020*/ 	.byte	0x00, 0x00, 0x00, 0x00


//--------------------- .nv.info._Z11convolutionPiS_S_i --------------------------
	.section	.nv.info._Z11convolutionPiS_S_i,"",@"SHT_CUDA_INFO"
	.sectionflags	@""
	.align	4


	//----- nvinfo : EIATTR_CUDA_API_VERSION
	.align		4
        /*0000*/ 	.byte	0x04, 0x37
        /*0002*/ 	.short	(.L_7 - .L_6)
.L_6:
        /*0004*/ 	.word	0x00000082


	//----- nvinfo : EIATTR_KPARAM_INFO
	.align		4
.L_7:
        /*0008*/ 	.byte	0x04, 0x17
        /*000a*/ 	.short	(.L_9 - .L_8)
.L_8:
        /*000c*/ 	.word	0x00000000
        /*0010*/ 	.short	0x0003
        /*0012*/ 	.short	0x0018
        /*0014*/ 	.byte	0x00, 0xf0, 0x11, 0x00


	//----- nvinfo : EIATTR_KPARAM_INFO
	.align		4
.L_9:
        /*0018*/ 	.byte	0x04, 0x17
        /*001a*/ 	.short	(.L_11 - .L_10)
.L_10:
        /*001c*/ 	.word	0x00000000
        /*0020*/ 	.short	0x0002
        /*0022*/ 	.short	0x0010
        /*0024*/ 	.byte	0x00, 0xf5, 0x21, 0x00


	//----- nvinfo : EIATTR_KPARAM_INFO
	.align		4
.L_11:
        /*0028*/ 	.byte	0x04, 0x17
        /*002a*/ 	.short	(.L_13 - .L_12)
.L_12:
        /*002c*/ 	.word	0x00000000
        /*0030*/ 	.short	0x0001
        /*0032*/ 	.short	0x0008
        /*0034*/ 	.byte	0x00, 0xf5, 0x21, 0x00


	//----- nvinfo : EIATTR_KPARAM_INFO
	.align		4
.L_13:
        /*0038*/ 	.byte	0x04, 0x17
        /*003a*/ 	.short	(.L_15 - .L_14)
.L_14:
        /*003c*/ 	.word	0x00000000
        /*0040*/ 	.short	0x0000
        /*0042*/ 	.short	0x0000
        /*0044*/ 	.byte	0x00, 0xf5, 0x21, 0x00


	//----- nvinfo : EIATTR_SPARSE_MMA_MASK
	.align		4
.L_15:
        /*0048*/ 	.byte	0x03, 0x50
        /*004a*/ 	.short	0x0000


	//----- nvinfo : EIATTR_MAXREG_COUNT
	.align		4
        /*004c*/ 	.byte	0x03, 0x1b
        /*004e*/ 	.short	0x00ff


	//----- nvinfo : EIATTR_NUM_BARRIERS
	.align		4
        /*0050*/ 	.byte	0x02, 0x4c
        /*0052*/ 	.byte	0x01
	.zero		1


	//----- nvinfo : EIATTR_MERCURY_ISA_VERSION
	.align		4
        /*0054*/ 	.byte	0x03, 0x5f
        /*0056*/ 	.short	0x0101


	//----- nvinfo : EIATTR_VRC_CTA_INIT_COUNT
	.align		4
        /*0058*/ 	.byte	0x02, 0x4a
	.zero		1
	.zero		1


	//----- nvinfo : EIATTR_EXIT_INSTR_OFFSETS
	.align		4
        /*005c*/ 	.byte	0x04, 0x1c
        /*005e*/ 	.short	(.L_17 - .L_16)


	//   ....[0]....
.L_16:
        /*0060*/ 	.word	0x00000270


	//----- nvinfo : EIATTR_CBANK_PARAM_SIZE
	.align		4
.L_17:
        /*0064*/ 	.byte	0x03, 0x19
        /*0066*/ 	.short	0x001c


	//----- nvinfo : EIATTR_PARAM_CBANK
	.align		4
        /*0068*/ 	.byte	0x04, 0x0a
        /*006a*/ 	.short	(.L_19 - .L_18)
	.align		4
.L_18:
        /*006c*/ 	.word	index@(.nv.constant0._Z11convolutionPiS_S_i)
        /*0070*/ 	.short	0x0380
        /*0072*/ 	.short	0x001c


	//----- nvinfo : EIATTR_SW_WAR
	.align		4
.L_19:
        /*0074*/ 	.byte	0x04, 0x36
        /*0076*/ 	.short	(.L_21 - .L_20)
.L_20:
        /*0078*/ 	.word	0x00000008
.L_21:


//--------------------- .nv.callgraph             --------------------------
	.section	.nv.callgraph,"",@"SHT_CUDA_CALLGRAPH"
	.align	4
	.sectionentsize	8
	.align		4
        /*0000*/ 	.word	0x00000000
	.align		4
        /*0004*/ 	.word	0xffffffff
	.align		4
        /*0008*/ 	.word	0x00000000
	.align		4
        /*000c*/ 	.word	0xfffffffe
	.align		4
        /*0010*/ 	.word	0x00000000
	.align		4
        /*0014*/ 	.word	0xfffffffd
	.align		4
        /*0018*/ 	.word	0x00000000
	.align		4
        /*001c*/ 	.word	0xfffffffc


//--------------------- .text._Z11convolutionPiS_S_i --------------------------
	.section	.text._Z11convolutionPiS_S_i,"ax",@progbits
	.align	128
        .global         _Z11convolutionPiS_S_i
        .type           _Z11convolutionPiS_S_i,@function
        .size           _Z11convolutionPiS_S_i,(.L_x_1 - _Z11convolutionPiS_S_i)
        .other          _Z11convolutionPiS_S_i,@"STO_CUDA_ENTRY STV_DEFAULT"
_Z11convolutionPiS_S_i:
.text._Z11convolutionPiS_S_i:
[----:B------:R-:W-:Y:S01]  /*0000*/  LDC R1, c[0x0][0x37c] ;  /* 0x0000df00ff017b82 */ /* 0x000fe20000000800 */
[----:B------:R-:W0:Y:S07]  /*0010*/  S2R R0, SR_TID.X ;  /* 0x0000000000007919 */ /* 0x000e2e0000002100 */
[----:B------:R-:W0:Y:S01]  /*0020*/  S2UR UR4, SR_CTAID.X ;  /* 0x00000000000479c3 */ /* 0x000e220000002500 */
[----:B------:R-:W1:Y:S01]  /*0030*/  LDCU UR5, c[0x0][0x398] ;  /* 0x00007300ff0577ac */ /* 0x000e620008000800 */
[----:B------:R-:W2:Y:S06]  /*0040*/  LDCU.64 UR6, c[0x0][0x358] ;  /* 0x00006b00ff0677ac */ /* 0x000eac0008000a00 */
[----:B------:R-:W0:Y:S02]  /*0050*/  LDC R7, c[0x0][0x360] ;  /* 0x0000d800ff077b82 */ /* 0x000e240000000800 */
[----:B0-----:R-:W-:-:S05]  /*0060*/  IMAD R7, R7, UR4, R0 ;  /* 0x0000000407077c24 */ /* 0x001fca000f8e0200 */
[----:B------:R-:W-:-:S04]  /*0070*/  IADD3 R5, PT, PT, R7, -0x2, RZ ;  /* 0xfffffffe07057810 */ /* 0x000fc80007ffe0ff */
[----:B-1----:R-:W-:-:S04]  /*0080*/  ISETP.GE.AND P0, PT, R5, UR5, PT ;  /* 0x0000000505007c0c */ /* 0x002fc8000bf06270 */
[----:B------:R-:W-:-:S13]  /*0090*/  ISETP.LT.OR P0, PT, R7, 0x2, P0 ;  /* 0x000000020700780c */ /* 0x000fda0000701670 */
[----:B------:R-:W0:Y:S02]  /*00a0*/  @!P0 LDC.64 R2, c[0x0][0x380] ;  /* 0x0000e000ff028b82 */ /* 0x000e240000000a00 */
[----:B0-----:R-:W-:-:S06]  /*00b0*/  @!P0 IMAD.WIDE.U32 R2, R5, 0x4, R2 ;  /* 0x0000000405028825 */ /* 0x001fcc00078e0002 */
[----:B--2---:R-:W2:Y:S01]  /*00c0*/  @!P0 LDG.E R3, desc[UR6][R2.64] ;  /* 0x0000000602038981 */ /* 0x004ea2000c1e1900 */
[----:B------:R-:W0:Y:S01]  /*00d0*/  S2UR UR5, SR_CgaCtaId ;  /* 0x00000000000579c3 */ /* 0x000e220000008800 */
[----:B------:R-:W-:-:S07]  /*00e0*/  UMOV UR4, 0x400 ;  /* 0x0000040000047882 */ /* 0x000fce0000000000 */
[----:B------:R-:W1:Y:S01]  /*00f0*/  LDC.64 R4, c[0x0][0x388] ;  /* 0x0000e200ff047b82 */ /* 0x000e620000000a00 */
[----:B0-----:R-:W-:-:S06]  /*0100*/  ULEA UR4, UR5, UR4, 0x18 ;  /* 0x0000000405047291 */ /* 0x001fcc000f8ec0ff */
[----:B------:R-:W-:-:S05]  /*0110*/  LEA R0, R0, UR4, 0x2 ;  /* 0x0000000400007c11 */ /* 0x000fca000f8e10ff */
[----:B--2---:R0:W-:Y:S04]  /*0120*/  @!P0 STS [R0+0x8], R3 ;  /* 0x0000080300008388 */ /* 0x0041e80000000800 */
[----:B------:R-:W-:Y:S01]  /*0130*/  @P0 STS [R0+0x8], RZ ;  /* 0x000008ff00000388 */ /* 0x000fe20000000800 */
[----:B------:R-:W-:Y:S08]  /*0140*/  BAR.SYNC.DEFER_BLOCKING 0x0 ;  /* 0x0000000000007b1d */ /* 0x000ff00000010000 */
[----:B0-----:R-:W0:Y:S01]  /*0150*/  LDC.64 R2, c[0x0][0x390] ;  /* 0x0000e400ff027b82 */ /* 0x001e220000000a00 */
[----:B-1----:R-:W2:Y:S04]  /*0160*/  LDG.E R9, desc[UR6][R4.64] ;  /* 0x0000000604097981 */ /* 0x002ea8000c1e1900 */
[----:B------:R-:W3:Y:S04]  /*0170*/  LDG.E R8, desc[UR6][R4.64+0x4] ;  /* 0x0000040604087981 */ /* 0x000ee8000c1e1900 */
[----:B------:R-:W4:Y:S04]  /*0180*/  LDG.E R10, desc[UR6][R4.64+0x8] ;  /* 0x00000806040a7981 */ /* 0x000f28000c1e1900 */
[----:B------:R-:W5:Y:S04]  /*0190*/  LDG.E R12, desc[UR6][R4.64+0xc] ;  /* 0x00000c06040c7981 */ /* 0x000f68000c1e1900 */
[----:B------:R-:W5:Y:S01]  /*01a0*/  LDG.E R14, desc[UR6][R4.64+0x10] ;  /* 0x00001006040e7981 */ /* 0x000f62000c1e1900 */
[----:B0-----:R-:W-:-:S03]  /*01b0*/  IMAD.WIDE R2, R7, 0x4, R2 ;  /* 0x0000000407027825 */ /* 0x001fc600078e0202 */
[----:B------:R-:W2:Y:S04]  /*01c0*/  LDS R6, [R0] ;  /* 0x0000000000067984 */ /* 0x000ea80000000800 */
[----:B------:R-:W3:Y:S04]  /*01d0*/  LDS R11, [R0+0x4] ;  /* 0x00000400000b7984 */ /* 0x000ee80000000800 */
[----:B------:R-:W4:Y:S04]  /*01e0*/  LDS R13, [R0+0x8] ;  /* 0x00000800000d7984 */ /* 0x000f280000000800 */
[----:B------:R-:W5:Y:S04]  /*01f0*/  LDS R15, [R0+0xc] ;  /* 0x00000c00000f7984 */ /* 0x000f680000000800 */
[----:B------:R-:W0:Y:S01]  /*0200*/  LDS R17, [R0+0x10] ;  /* 0x0000100000117984 */ /* 0x000e220000000800 */
[----:B--2---:R-:W-:-:S04]  /*0210*/  IMAD R6, R6, R9, RZ ;  /* 0x0000000906067224 */ /* 0x004fc800078e02ff */
[----:B---3--:R-:W-:-:S04]  /*0220*/  IMAD R6, R11, R8, R6 ;  /* 0x000000080b067224 */ /* 0x008fc800078e0206 */
[----:B----4-:R-:W-:-:S04]  /*0230*/  IMAD R6, R13, R10, R6 ;  /* 0x0000000a0d067224 */ /* 0x010fc800078e0206 */
[----:B-----5:R-:W-:-:S04]  /*0240*/  IMAD R6, R15, R12, R6 ;  /* 0x0000000c0f067224 */ /* 0x020fc800078e0206 */
[----:B0-----:R-:W-:-:S05]  /*0250*/  IMAD R17, R17, R14, R6 ;  /* 0x0000000e11117224 */ /* 0x001fca00078e0206 */
[----:B------:R-:W-:Y:S01]  /*0260*/  STG.E desc[UR6][R2.64], R17 ;  /* 0x0000001102007986 */ /* 0x000fe2000c101906 */
[----:B------:R-:W-:Y:S05]  /*0270*/  EXIT ;  /* 0x000000000000794d */ /* 0x000fea0003800000 */
.L_x_0:
[----:B------:R-:W-:-:S00]  /*0280*/  BRA `(.L_x_0) ;  /* 0xfffffffc00fc7947 */ /* 0x000fc0000383ffff */
[----:B------:R-:W-:-:S00]  /*0290*/  NOP ;  /* 0x0000000000007918 */ /* 0x000fc00000000000 */
        /* <DEDUP_REMOVED lines=14> */
.L_x_1:


//--------------------- .nv.shared._Z11convolutionPiS_S_i --------------------------
	.section	.nv.shared._Z11convolutionPiS_S_i,"aw",@nobits
	.sectionflags	@""
	.align	4
.nv.shared._Z11convolutionPiS_S_i:
	.zero		1168


//--------------------- .nv.shared.reserved.0     --------------------------
	.section	.nv.shared.reserved.0,"aw",@nobits
	.weak		__nv_reservedSMEM_offset_0_alias
	.size		__nv_reservedSMEM_offset_0_alias, 0, 64
	.other		__nv_reservedSMEM_offset_0_alias,@"STO_CUDA_RESERVED_SHARED STV_DEFAULT"
__nv_reservedSMEM_offset_0_alias:
	.zero		0
	.zero		64


//--------------------- .nv.constant0._Z11convolutionPiS_S_i --------------------------
	.section	.nv.constant0._Z11convolutionPiS_S_i,"a",@progbits
	.sectionflags	@""
	.align	4
.nv.constant0._Z11convolutionPiS_S_i:
	.zero		924


//--------------------- SYMBOLS --------------------------

	.type		.nv.reservedSmem.offset0,@object
	.size		.nv.reservedSmem.offset0,0x4
	.type		.nv.reservedSmem.cap,@object
	.size		.nv.reservedSmem.cap,0x4
